//
// Generated by NVIDIA NVVM Compiler
//
// Compiler Build ID: CL-36424714
// Cuda compilation tools, release 13.0, V13.0.88
// Based on NVVM 20.0.0
//

.version 9.0
.target sm_100
.address_size 64

	// .globl	_Z12_fillDTensorPfjjj

.visible .entry _Z12_fillDTensorPfjjj(
	.param .u64 .ptr .align 1 _Z12_fillDTensorPfjjj_param_0,
	.param .u32 _Z12_fillDTensorPfjjj_param_1,
	.param .u32 _Z12_fillDTensorPfjjj_param_2,
	.param .u32 _Z12_fillDTensorPfjjj_param_3
)
{
	.reg .pred 	%p<2>;
	.reg .b32 	%r<12>;
	.reg .b32 	%f<3>;
	.reg .b64 	%rd<5>;

	ld.param.u64 	%rd1, [_Z12_fillDTensorPfjjj_param_0];
	ld.param.u32 	%r4, [_Z12_fillDTensorPfjjj_param_1];
	ld.param.u32 	%r2, [_Z12_fillDTensorPfjjj_param_2];
	ld.param.u32 	%r3, [_Z12_fillDTensorPfjjj_param_3];
	mov.u32 	%r5, %ctaid.x;
	mov.u32 	%r6, %ntid.x;
	mov.u32 	%r7, %tid.x;
	mad.lo.s32 	%r1, %r5, %r6, %r7;
	setp.ge.u32 	%p1, %r1, %r4;
	@%p1 bra 	$L__BB0_2;
	cvta.to.global.u64 	%rd2, %rd1;
	xor.b32  	%r8, %r2, %r1;
	mul.lo.s32 	%r9, %r8, 1268890439;
	xor.b32  	%r10, %r9, %r3;
	mul.lo.s32 	%r11, %r10, -1209283719;
	cvt.rn.f32.s32 	%f1, %r11;
	mul.f32 	%f2, %f1, 0f30000000;
	mul.wide.u32 	%rd3, %r1, 4;
	add.s64 	%rd4, %rd2, %rd3;
	st.global.f32 	[%rd4], %f2;
$L__BB0_2:
	ret;

}
	// .globl	_Z9matrixMulPKfS0_Pfiii
.visible .entry _Z9matrixMulPKfS0_Pfiii(
	.param .u64 .ptr .align 1 _Z9matrixMulPKfS0_Pfiii_param_0,
	.param .u64 .ptr .align 1 _Z9matrixMulPKfS0_Pfiii_param_1,
	.param .u64 .ptr .align 1 _Z9matrixMulPKfS0_Pfiii_param_2,
	.param .u32 _Z9matrixMulPKfS0_Pfiii_param_3,
	.param .u32 _Z9matrixMulPKfS0_Pfiii_param_4,
	.param .u32 _Z9matrixMulPKfS0_Pfiii_param_5
)
{
	.reg .pred 	%p<13>;
	.reg .b32 	%r<41>;
	.reg .b32 	%f<68>;
	.reg .b64 	%rd<53>;

	ld.param.u64 	%rd7, [_Z9matrixMulPKfS0_Pfiii_param_0];
	ld.param.u64 	%rd8, [_Z9matrixMulPKfS0_Pfiii_param_1];
	ld.param.u64 	%rd6, [_Z9matrixMulPKfS0_Pfiii_param_2];
	ld.param.u32 	%r20, [_Z9matrixMulPKfS0_Pfiii_param_3];
	ld.param.u32 	%r18, [_Z9matrixMulPKfS0_Pfiii_param_4];
	ld.param.u32 	%r19, [_Z9matrixMulPKfS0_Pfiii_param_5];
	cvta.to.global.u64 	%rd1, %rd8;
	cvta.to.global.u64 	%rd2, %rd7;
	mov.u32 	%r21, %ctaid.x;
	mov.u32 	%r22, %ntid.x;
	mov.u32 	%r23, %tid.x;
	mad.lo.s32 	%r1, %r21, %r22, %r23;
	mov.u32 	%r24, %ctaid.y;
	mov.u32 	%r25, %ntid.y;
	mov.u32 	%r26, %tid.y;
	mad.lo.s32 	%r2, %r24, %r25, %r26;
	setp.ge.s32 	%p1, %r2, %r20;
	setp.ge.s32 	%p2, %r1, %r18;
	or.pred  	%p3, %p1, %p2;
	@%p3 bra 	$L__BB1_14;
	setp.lt.s32 	%p4, %r19, 1;
	mov.f32 	%f67, 0f00000000;
	@%p4 bra 	$L__BB1_13;
	mul.lo.s32 	%r3, %r19, %r2;
	and.b32  	%r4, %r19, 7;
	setp.lt.u32 	%p5, %r19, 8;
	mov.f32 	%f67, 0f00000000;
	mov.b32 	%r39, 0;
	@%p5 bra 	$L__BB1_5;
	and.b32  	%r39, %r19, 2147483640;
	neg.s32 	%r37, %r39;
	shl.b32 	%r7, %r18, 3;
	mul.wide.u32 	%rd9, %r3, 4;
	add.s64 	%rd10, %rd9, %rd2;
	add.s64 	%rd52, %rd10, 16;
	mov.f32 	%f67, 0f00000000;
	mul.wide.s32 	%rd13, %r18, 4;
	mov.u32 	%r36, %r1;
$L__BB1_4:
	.pragma "nounroll";
	ld.global.f32 	%f17, [%rd52+-16];
	mul.wide.s32 	%rd11, %r36, 4;
	add.s64 	%rd12, %rd1, %rd11;
	ld.global.f32 	%f18, [%rd12];
	fma.rn.f32 	%f19, %f17, %f18, %f67;
	ld.global.f32 	%f20, [%rd52+-12];
	add.s64 	%rd14, %rd12, %rd13;
	ld.global.f32 	%f21, [%rd14];
	fma.rn.f32 	%f22, %f20, %f21, %f19;
	ld.global.f32 	%f23, [%rd52+-8];
	add.s64 	%rd15, %rd14, %rd13;
	ld.global.f32 	%f24, [%rd15];
	fma.rn.f32 	%f25, %f23, %f24, %f22;
	ld.global.f32 	%f26, [%rd52+-4];
	add.s64 	%rd16, %rd15, %rd13;
	ld.global.f32 	%f27, [%rd16];
	fma.rn.f32 	%f28, %f26, %f27, %f25;
	ld.global.f32 	%f29, [%rd52];
	add.s64 	%rd17, %rd16, %rd13;
	ld.global.f32 	%f30, [%rd17];
	fma.rn.f32 	%f31, %f29, %f30, %f28;
	ld.global.f32 	%f32, [%rd52+4];
	add.s64 	%rd18, %rd17, %rd13;
	ld.global.f32 	%f33, [%rd18];
	fma.rn.f32 	%f34, %f32, %f33, %f31;
	ld.global.f32 	%f35, [%rd52+8];
	add.s64 	%rd19, %rd18, %rd13;
	ld.global.f32 	%f36, [%rd19];
	fma.rn.f32 	%f37, %f35, %f36, %f34;
	ld.global.f32 	%f38, [%rd52+12];
	add.s64 	%rd20, %rd19, %rd13;
	ld.global.f32 	%f39, [%rd20];
	fma.rn.f32 	%f67, %f38, %f39, %f37;
	add.s32 	%r37, %r37, 8;
	add.s32 	%r36, %r36, %r7;
	add.s64 	%rd52, %rd52, 32;
	setp.ne.s32 	%p6, %r37, 0;
	@%p6 bra 	$L__BB1_4;
$L__BB1_5:
	setp.eq.s32 	%p7, %r4, 0;
	@%p7 bra 	$L__BB1_13;
	and.b32  	%r13, %r19, 3;
	setp.lt.u32 	%p8, %r4, 4;
	@%p8 bra 	$L__BB1_8;
	add.s32 	%r28, %r39, %r3;
	mul.wide.u32 	%rd21, %r28, 4;
	add.s64 	%rd22, %rd2, %rd21;
	ld.global.f32 	%f41, [%rd22];
	mad.lo.s32 	%r29, %r39, %r18, %r1;
	mul.wide.s32 	%rd23, %r29, 4;
	add.s64 	%rd24, %rd1, %rd23;
	ld.global.f32 	%f42, [%rd24];
	fma.rn.f32 	%f43, %f41, %f42, %f67;
	cvt.u64.u32 	%rd25, %r3;
	cvt.u64.u32 	%rd26, %r39;
	add.s64 	%rd27, %rd26, %rd25;
	shl.b64 	%rd28, %rd27, 2;
	add.s64 	%rd29, %rd2, %rd28;
	ld.global.f32 	%f44, [%rd29+4];
	mul.wide.s32 	%rd30, %r18, 4;
	add.s64 	%rd31, %rd24, %rd30;
	ld.global.f32 	%f45, [%rd31];
	fma.rn.f32 	%f46, %f44, %f45, %f43;
	ld.global.f32 	%f47, [%rd29+8];
	add.s64 	%rd32, %rd31, %rd30;
	ld.global.f32 	%f48, [%rd32];
	fma.rn.f32 	%f49, %f47, %f48, %f46;
	ld.global.f32 	%f50, [%rd29+12];
	add.s64 	%rd33, %rd32, %rd30;
	ld.global.f32 	%f51, [%rd33];
	fma.rn.f32 	%f67, %f50, %f51, %f49;
	add.s32 	%r39, %r39, 4;
$L__BB1_8:
	setp.eq.s32 	%p9, %r13, 0;
	@%p9 bra 	$L__BB1_13;
	setp.eq.s32 	%p10, %r13, 1;
	@%p10 bra 	$L__BB1_11;
	add.s32 	%r30, %r39, %r3;
	mul.wide.u32 	%rd34, %r30, 4;
	add.s64 	%rd35, %rd2, %rd34;
	ld.global.f32 	%f53, [%rd35];
	mad.lo.s32 	%r31, %r39, %r18, %r1;
	mul.wide.s32 	%rd36, %r31, 4;
	add.s64 	%rd37, %rd1, %rd36;
	ld.global.f32 	%f54, [%rd37];
	fma.rn.f32 	%f55, %f53, %f54, %f67;
	cvt.u64.u32 	%rd38, %r3;
	cvt.u64.u32 	%rd39, %r39;
	add.s64 	%rd40, %rd39, %rd38;
	shl.b64 	%rd41, %rd40, 2;
	add.s64 	%rd42, %rd2, %rd41;
	ld.global.f32 	%f56, [%rd42+4];
	mul.wide.s32 	%rd43, %r18, 4;
	add.s64 	%rd44, %rd37, %rd43;
	ld.global.f32 	%f57, [%rd44];
	fma.rn.f32 	%f67, %f56, %f57, %f55;
	add.s32 	%r39, %r39, 2;
$L__BB1_11:
	and.b32  	%r32, %r19, 1;
	setp.eq.b32 	%p11, %r32, 1;
	not.pred 	%p12, %p11;
	@%p12 bra 	$L__BB1_13;
	add.s32 	%r33, %r39, %r3;
	mul.wide.u32 	%rd45, %r33, 4;
	add.s64 	%rd46, %rd2, %rd45;
	ld.global.f32 	%f58, [%rd46];
	mad.lo.s32 	%r34, %r39, %r18, %r1;
	mul.wide.s32 	%rd47, %r34, 4;
	add.s64 	%rd48, %rd1, %rd47;
	ld.global.f32 	%f59, [%rd48];
	fma.rn.f32 	%f67, %f58, %f59, %f67;
$L__BB1_13:
	mad.lo.s32 	%r35, %r18, %r2, %r1;
	cvta.to.global.u64 	%rd49, %rd6;
	mul.wide.s32 	%rd50, %r35, 4;
	add.s64 	%rd51, %rd49, %rd50;
	st.global.f32 	[%rd51], %f67;
$L__BB1_14:
	ret;

}


// ===== COMPILED SASS (sm_100) =====

	.target	sm_100

	.elftype	@"ET_EXEC"


//--------------------- .note.nv.tkinfo           --------------------------
	.section	.note.nv.tkinfo,"",@"SHT_NOTE"
	.sectionflags	@"SHF_NOTE_NV_TKINFO"
	.tkinfo
        /*0018*/ 	.word	0x00000002
        /*0030*/ 	.string	""
        /*0030*/ 	.string	"ptxas"
        /*0030*/ 	.string	"Cuda compilation tools, release 13.0, V13.0.88"
        /*0030*/ 	.string	"Build cuda_13.0.r13.0/compiler.36424714_0"
        /*0030*/ 	.string	"-arch sm_100 -m 64 "



//--------------------- .note.nv.cuinfo           --------------------------
	.section	.note.nv.cuinfo,"",@"SHT_NOTE"
	.sectionflags	@"SHF_NOTE_NV_CUINFO"
        /*0018*/ 	.short	0x0002
        /*001a*/ 	.short	0x0064
        /*001c*/ 	.short	0x0082
	.zero		2


//--------------------- .nv.info                  --------------------------
	.section	.nv.info,"",@"SHT_CUDA_INFO"
	.align	4


	//----- nvinfo : EIATTR_REGCOUNT
	.align		4
        /*0000*/ 	.byte	0x04, 0x2f
        /*0002*/ 	.short	(.L_1 - .L_0)
	.align		4
.L_0:
        /*0004*/ 	.word	index@(_Z12_fillDTensorPfjjj)
        /*0008*/ 	.word	0x00000008


	//----- nvinfo : EIATTR_FRAME_SIZE
	.align		4
.L_1:
        /*000c*/ 	.byte	0x04, 0x11
        /*000e*/ 	.short	(.L_3 - .L_2)
	.align		4
.L_2:
        /*0010*/ 	.word	index@(_Z12_fillDTensorPfjjj)
        /*0014*/ 	.word	0x00000000


	//----- nvinfo : EIATTR_REGCOUNT
	.align		4
.L_3:
        /*0018*/ 	.byte	0x04, 0x2f
        /*001a*/ 	.short	(.L_5 - .L_4)
	.align		4
.L_4:
        /*001c*/ 	.word	index@(_Z9matrixMulPKfS0_Pfiii)
        /*0020*/ 	.word	0x00000020


	//----- nvinfo : EIATTR_FRAME_SIZE
	.align		4
.L_5:
        /*0024*/ 	.byte	0x04, 0x11
        /*0026*/ 	.short	(.L_7 - .L_6)
	.align		4
.L_6:
        /*0028*/ 	.word	index@(_Z9matrixMulPKfS0_Pfiii)
        /*002c*/ 	.word	0x00000000


	//----- nvinfo : EIATTR_MIN_STACK_SIZE
	.align		4
.L_7:
        /*0030*/ 	.byte	0x04, 0x12
        /*0032*/ 	.short	(.L_9 - .L_8)
	.align		4
.L_8:
        /*0034*/ 	.word	index@(_Z9matrixMulPKfS0_Pfiii)
        /*0038*/ 	.word	0x00000000


	//----- nvinfo : EIATTR_MIN_STACK_SIZE
	.align		4
.L_9:
        /*003c*/ 	.byte	0x04, 0x12
        /*003e*/ 	.short	(.L_11 - .L_10)
	.align		4
.L_10:
        /*0040*/ 	.word	index@(_Z12_fillDTensorPfjjj)
        /*0044*/ 	.word	0x00000000
.L_11:


//--------------------- .nv.compat                --------------------------
	.section	.nv.compat,"",@"SHT_CUDA_COMPAT_INFO"
	.align	4
        /*0000*/ 	.byte	0x02, 0x09, 0x00, 0x00, 0x02, 0x02, 0x01, 0x00, 0x02, 0x05, 0x05, 0x00, 0x03, 0x07, 0x01, 0x01
        /*0010*/ 	.byte	0x02, 0x03, 0x00, 0x00, 0x02, 0x06, 0x01, 0x00, 0x04, 0x0b, 0x08, 0x00, 0x09, 0x00, 0x00, 0x00
        /*0020*/ 	.byte	0x00, 0x00, 0x00, 0x00


//--------------------- .nv.info._Z9matrixMulPKfS0_Pfiii --------------------------
	.section	.nv.info._Z9matrixMulPKfS0_Pfiii,"",@"SHT_CUDA_INFO"
	.sectionflags	@""
	.align	4


	//----- nvinfo : EIATTR_CUDA_API_VERSION
	.align		4
        /*0000*/ 	.byte	0x04, 0x37
        /*0002*/ 	.short	(.L_13 - .L_12)
.L_12:
        /*0004*/ 	.word	0x00000082


	//----- nvinfo : EIATTR_KPARAM_INFO
	.align		4
.L_13:
        /*0008*/ 	.byte	0x04, 0x17
        /*000a*/ 	.short	(.L_15 - .L_14)
.L_14:
        /*000c*/ 	.word	0x00000000
        /*0010*/ 	.short	0x0005
        /*0012*/ 	.short	0x0020
        /*0014*/ 	.byte	0x00, 0xf0, 0x11, 0x00


	//----- nvinfo : EIATTR_KPARAM_INFO
	.align		4
.L_15:
        /*0018*/ 	.byte	0x04, 0x17
        /*001a*/ 	.short	(.L_17 - .L_16)
.L_16:
        /*001c*/ 	.word	0x00000000
        /*0020*/ 	.short	0x0004
        /*0022*/ 	.short	0x001c
        /*0024*/ 	.byte	0x00, 0xf0, 0x11, 0x00


	//----- nvinfo : EIATTR_KPARAM_INFO
	.align		4
.L_17:
        /*0028*/ 	.byte	0x04, 0x17
        /*002a*/ 	.short	(.L_19 - .L_18)
.L_18:
        /*002c*/ 	.word	0x00000000
        /*0030*/ 	.short	0x0003
        /*0032*/ 	.short	0x0018
        /*0034*/ 	.byte	0x00, 0xf0, 0x11, 0x00


	//----- nvinfo : EIATTR_KPARAM_INFO
	.align		4
.L_19:
        /*0038*/ 	.byte	0x04, 0x17
        /*003a*/ 	.short	(.L_21 - .L_20)
.L_20:
        /*003c*/ 	.word	0x00000000
        /*0040*/ 	.short	0x0002
        /*0042*/ 	.short	0x0010
        /*0044*/ 	.byte	0x00, 0xf5, 0x21, 0x00


	//----- nvinfo : EIATTR_KPARAM_INFO
	.align		4
.L_21:
        /*0048*/ 	.byte	0x04, 0x17
        /*004a*/ 	.short	(.L_23 - .L_22)
.L_22:
        /*004c*/ 	.word	0x00000000
        /*0050*/ 	.short	0x0001
        /*0052*/ 	.short	0x0008
        /*0054*/ 	.byte	0x00, 0xf5, 0x21, 0x00


	//----- nvinfo : EIATTR_KPARAM_INFO
	.align		4
.L_23:
        /*0058*/ 	.byte	0x04, 0x17
        /*005a*/ 	.short	(.L_25 - .L_24)
.L_24:
        /*005c*/ 	.word	0x00000000
        /*0060*/ 	.short	0x0000
        /*0062*/ 	.short	0x0000
        /*0064*/ 	.byte	0x00, 0xf5, 0x21, 0x00


	//----- nvinfo : EIATTR_SPARSE_MMA_MASK
	.align		4
.L_25:
        /*0068*/ 	.byte	0x03, 0x50
        /*006a*/ 	.short	0x0000


	//----- nvinfo : EIATTR_MAXREG_COUNT
	.align		4
        /*006c*/ 	.byte	0x03, 0x1b
        /*006e*/ 	.short	0x00ff


	//----- nvinfo : EIATTR_MERCURY_ISA_VERSION
	.align		4
        /*0070*/ 	.byte	0x03, 0x5f
        /*0072*/ 	.short	0x0101


	//----- nvinfo : EIATTR_VRC_CTA_INIT_COUNT
	.align		4
        /*0074*/ 	.byte	0x02, 0x4a
	.zero		1
	.zero		1


	//----- nvinfo : EIATTR_EXIT_INSTR_OFFSETS
	.align		4
        /*0078*/ 	.byte	0x04, 0x1c
        /*007a*/ 	.short	(.L_27 - .L_26)


	//   ....[0]....
.L_26:
        /*007c*/ 	.word	0x000000c0


	//   ....[1]....
        /*0080*/ 	.word	0x000008e0


	//----- nvinfo : EIATTR_CBANK_PARAM_SIZE
	.align		4
.L_27:
        /*0084*/ 	.byte	0x03, 0x19
        /*0086*/ 	.short	0x0024


	//----- nvinfo : EIATTR_PARAM_CBANK
	.align		4
        /*0088*/ 	.byte	0x04, 0x0a
        /*008a*/ 	.short	(.L_29 - .L_28)
	.align		4
.L_28:
        /*008c*/ 	.word	index@(.nv.constant0._Z9matrixMulPKfS0_Pfiii)
        /*0090*/ 	.short	0x0380
        /*0092*/ 	.short	0x0024


	//----- nvinfo : EIATTR_SW_WAR
	.align		4
.L_29:
        /*0094*/ 	.byte	0x04, 0x36
        /*0096*/ 	.short	(.L_31 - .L_30)
.L_30:
        /*0098*/ 	.word	0x00000008
.L_31:


//--------------------- .nv.info._Z12_fillDTensorPfjjj --------------------------
	.section	.nv.info._Z12_fillDTensorPfjjj,"",@"SHT_CUDA_INFO"
	.sectionflags	@""
	.align	4


	//----- nvinfo : EIATTR_CUDA_API_VERSION
	.align		4
        /*0000*/ 	.byte	0x04, 0x37
        /*0002*/ 	.short	(.L_33 - .L_32)
.L_32:
        /*0004*/ 	.word	0x00000082


	//----- nvinfo : EIATTR_KPARAM_INFO
	.align		4
.L_33:
        /*0008*/ 	.byte	0x04, 0x17
        /*000a*/ 	.short	(.L_35 - .L_34)
.L_34:
        /*000c*/ 	.word	0x00000000
        /*0010*/ 	.short	0x0003
        /*0012*/ 	.short	0x0010
        /*0014*/ 	.byte	0x00, 0xf0, 0x11, 0x00


	//----- nvinfo : EIATTR_KPARAM_INFO
	.align		4
.L_35:
        /*0018*/ 	.byte	0x04, 0x17
        /*001a*/ 	.short	(.L_37 - .L_36)
.L_36:
        /*001c*/ 	.word	0x00000000
        /*0020*/ 	.short	0x0002
        /*0022*/ 	.short	0x000c
        /*0024*/ 	.byte	0x00, 0xf0, 0x11, 0x00


	//----- nvinfo : EIATTR_KPARAM_INFO
	.align		4
.L_37:
        /*0028*/ 	.byte	0x04, 0x17
        /*002a*/ 	.short	(.L_39 - .L_38)
.L_38:
        /*002c*/ 	.word	0x00000000
        /*0030*/ 	.short	0x0001
        /*0032*/ 	.short	0x0008
        /*0034*/ 	.byte	0x00, 0xf0, 0x11, 0x00


	//----- nvinfo : EIATTR_KPARAM_INFO
	.align		4
.L_39:
        /*0038*/ 	.byte	0x04, 0x17
        /*003a*/ 	.short	(.L_41 - .L_40)
.L_40:
        /*003c*/ 	.word	0x00000000
        /*0040*/ 	.short	0x0000
        /*0042*/ 	.short	0x0000
        /*0044*/ 	.byte	0x00, 0xf5, 0x21, 0x00


	//----- nvinfo : EIATTR_SPARSE_MMA_MASK
	.align		4
.L_41:
        /*0048*/ 	.byte	0x03, 0x50
        /*004a*/ 	.short	0x0000


	//----- nvinfo : EIATTR_MAXREG_COUNT
	.align		4
        /*004c*/ 	.byte	0x03, 0x1b
        /*004e*/ 	.short	0x00ff


	//----- nvinfo : EIATTR_MERCURY_ISA_VERSION
	.align		4
        /*0050*/ 	.byte	0x03, 0x5f
        /*0052*/ 	.short	0x0101


	//----- nvinfo : EIATTR_VRC_CTA_INIT_COUNT
	.align		4
        /*0054*/ 	.byte	0x02, 0x4a
	.zero		1
	.zero		1


	//----- nvinfo : EIATTR_EXIT_INSTR_OFFSETS
	.align		4
        /*0058*/ 	.byte	0x04, 0x1c
        /*005a*/ 	.short	(.L_43 - .L_42)


	//   ....[0]....
.L_42:
        /*005c*/ 	.word	0x00000070


	//   ....[1]....
        /*0060*/ 	.word	0x00000140


	//----- nvinfo : EIATTR_CBANK_PARAM_SIZE
	.align		4
.L_43:
        /*0064*/ 	.byte	0x03, 0x19
        /*0066*/ 	.short	0x0014


	//----- nvinfo : EIATTR_PARAM_CBANK
	.align		4
        /*0068*/ 	.byte	0x04, 0x0a
        /*006a*/ 	.short	(.L_45 - .L_44)
	.align		4
.L_44:
        /*006c*/ 	.word	index@(.nv.constant0._Z12_fillDTensorPfjjj)
        /*0070*/ 	.short	0x0380
        /*0072*/ 	.short	0x0014


	//----- nvinfo : EIATTR_SW_WAR
	.align		4
.L_45:
        /*0074*/ 	.byte	0x04, 0x36
        /*0076*/ 	.short	(.L_47 - .L_46)
.L_46:
        /*0078*/ 	.word	0x00000008
.L_47:


//--------------------- .nv.callgraph             --------------------------
	.section	.nv.callgraph,"",@"SHT_CUDA_CALLGRAPH"
	.align	4
	.sectionentsize	8
	.align		4
        /*0000*/ 	.word	0x00000000
	.align		4
        /*0004*/ 	.word	0xffffffff
	.align		4
        /*0008*/ 	.word	0x00000000
	.align		4
        /*000c*/ 	.word	0xfffffffe
	.align		4
        /*0010*/ 	.word	0x00000000
	.align		4
        /*0014*/ 	.word	0xfffffffd
	.align		4
        /*0018*/ 	.word	0x00000000
	.align		4
        /*001c*/ 	.word	0xfffffffc


//--------------------- .text._Z9matrixMulPKfS0_Pfiii --------------------------
	.section	.text._Z9matrixMulPKfS0_Pfiii,"ax",@progbits
	.align	128
        .global         _Z9matrixMulPKfS0_Pfiii
        .type           _Z9matrixMulPKfS0_Pfiii,@function
        .size           _Z9matrixMulPKfS0_Pfiii,(.L_x_6 - _Z9matrixMulPKfS0_Pfiii)
        .other          _Z9matrixMulPKfS0_Pfiii,@"STO_CUDA_ENTRY STV_DEFAULT"
_Z9matrixMulPKfS0_Pfiii:
.text._Z9matrixMulPKfS0_Pfiii:
[----:B------:R-:W-:Y:S01]  /*0000*/  LDC R1, c[0x0][0x37c] ;  /* 0x0000df00ff017b82 */ /* 0x000fe20000000800 */
[----:B------:R-:W0:Y:S07]  /*0010*/  S2R R5, SR_TID.X ;  /* 0x0000000000057919 */ /* 0x000e2e0000002100 */
[----:B------:R-:W0:Y:S01]  /*0020*/  S2UR UR4, SR_CTAID.X ;  /* 0x00000000000479c3 */ /* 0x000e220000002500 */
[----:B------:R-:W1:Y:S07]  /*0030*/  S2R R4, SR_TID.Y ;  /* 0x0000000000047919 */ /* 0x000e6e0000002200 */
[----:B------:R-:W0:Y:S08]  /*0040*/  LDC R0, c[0x0][0x360] ;  /* 0x0000d800ff007b82 */ /* 0x000e300000000800 */
[----:B------:R-:W1:Y:S08]  /*0050*/  S2UR UR5, SR_CTAID.Y ;  /* 0x00000000000579c3 */ /* 0x000e700000002600 */
[----:B------:R-:W1:Y:S08]  /*0060*/  LDC R19, c[0x0][0x364] ;  /* 0x0000d900ff137b82 */ /* 0x000e700000000800 */
[----:B------:R-:W2:Y:S01]  /*0070*/  LDC.64 R2, c[0x0][0x398] ;  /* 0x0000e600ff027b82 */ /* 0x000ea20000000a00 */
[----:B0-----:R-:W-:-:S02]  /*0080*/  IMAD R0, R0, UR4, R5 ;  /* 0x0000000400007c24 */ /* 0x001fc4000f8e0205 */
[----:B-1----:R-:W-:-:S03]  /*0090*/  IMAD R19, R19, UR5, R4 ;  /* 0x0000000513137c24 */ /* 0x002fc6000f8e0204 */
[----:B--2---:R-:W-:-:S04]  /*00a0*/  ISETP.GE.AND P0, PT, R0, R3, PT ;  /* 0x000000030000720c */ /* 0x004fc80003f06270 */
[----:B------:R-:W-:-:S13]  /*00b0*/  ISETP.GE.OR P0, PT, R19, R2, P0 ;  /* 0x000000021300720c */ /* 0x000fda0000706670 */
[----:B------:R-:W-:Y:S05]  /*00c0*/  @P0 EXIT ;  /* 0x000000000000094d */ /* 0x000fea0003800000 */
[----:B------:R-:W0:Y:S01]  /*00d0*/  LDC R2, c[0x0][0x3a0] ;  /* 0x0000e800ff027b82 */ /* 0x000e220000000800 */
[----:B------:R-:W1:Y:S01]  /*00e0*/  LDCU.64 UR4, c[0x0][0x358] ;  /* 0x00006b00ff0477ac */ /* 0x000e620008000a00 */
[----:B------:R-:W-:Y:S01]  /*00f0*/  HFMA2 R24, -RZ, RZ, 0, 0 ;  /* 0x00000000ff187431 */ /* 0x000fe200000001ff */
[----:B0-----:R-:W-:-:S13]  /*0100*/  ISETP.GE.AND P0, PT, R2, 0x1, PT ;  /* 0x000000010200780c */ /* 0x001fda0003f06270 */
[----:B-1----:R-:W-:Y:S05]  /*0110*/  @!P0 BRA `(.L_x_0) ;  /* 0x0000000400e08947 */ /* 0x002fea0003800000 */
[C---:B------:R-:W-:Y:S01]  /*0120*/  ISETP.GE.U32.AND P1, PT, R2.reuse, 0x8, PT ;  /* 0x000000080200780c */ /* 0x040fe20003f26070 */
[----:B------:R-:W-:Y:S01]  /*0130*/  IMAD R20, R19, R2, RZ ;  /* 0x0000000213147224 */ /* 0x000fe200078e02ff */
[----:B------:R-:W-:Y:S02]  /*0140*/  LOP3.LUT R27, R2, 0x7, RZ, 0xc0, !PT ;  /* 0x00000007021b7812 */ /* 0x000fe400078ec0ff */
[----:B------:R-:W-:Y:S02]  /*0150*/  MOV R24, RZ ;  /* 0x000000ff00187202 */ /* 0x000fe40000000f00 */
[----:B------:R-:W-:Y:S02]  /*0160*/  ISETP.NE.AND P0, PT, R27, RZ, PT ;  /* 0x000000ff1b00720c */ /* 0x000fe40003f05270 */
[----:B------:R-:W-:-:S05]  /*0170*/  MOV R21, RZ ;  /* 0x000000ff00157202 */ /* 0x000fca0000000f00 */
[----:B------:R-:W-:Y:S06]  /*0180*/  @!P1 BRA `(.L_x_1) ;  /* 0x0000000000c49947 */ /* 0x000fec0003800000 */
[----:B------:R-:W0:Y:S01]  /*0190*/  LDC.64 R4, c[0x0][0x380] ;  /* 0x0000e000ff047b82 */ /* 0x000e220000000a00 */
[----:B------:R-:W-:Y:S02]  /*01a0*/  LOP3.LUT R21, R2, 0x7ffffff8, RZ, 0xc0, !PT ;  /* 0x7ffffff802157812 */ /* 0x000fe400078ec0ff */
[----:B------:R-:W-:Y:S02]  /*01b0*/  MOV R24, RZ ;  /* 0x000000ff00187202 */ /* 0x000fe40000000f00 */
[----:B------:R-:W-:Y:S02]  /*01c0*/  MOV R18, R0 ;  /* 0x0000000000127202 */ /* 0x000fe40000000f00 */
[----:B------:R-:W-:Y:S01]  /*01d0*/  IADD3 R22, PT, PT, -R21, RZ, RZ ;  /* 0x000000ff15167210 */ /* 0x000fe20007ffe1ff */
[----:B0-----:R-:W-:-:S03]  /*01e0*/  IMAD.WIDE.U32 R4, R20, 0x4, R4 ;  /* 0x0000000414047825 */ /* 0x001fc600078e0004 */
[----:B------:R-:W-:-:S04]  /*01f0*/  IADD3 R6, P1, PT, R4, 0x10, RZ ;  /* 0x0000001004067810 */ /* 0x000fc80007f3e0ff */
[----:B------:R-:W-:-:S09]  /*0200*/  IADD3.X R7, PT, PT, RZ, R5, RZ, P1, !PT ;  /* 0x00000005ff077210 */ /* 0x000fd20000ffe4ff */
.L_x_2:
[----:B------:R-:W0:Y:S01]  /*0210*/  LDC.64 R16, c[0x0][0x388] ;  /* 0x0000e200ff107b82 */ /* 0x000e220000000a00 */
[----:B------:R-:W-:Y:S02]  /*0220*/  MOV R4, R6 ;  /* 0x0000000600047202 */ /* 0x000fe40000000f00 */
[----:B------:R-:W-:-:S05]  /*0230*/  MOV R5, R7 ;  /* 0x0000000700057202 */ /* 0x000fca0000000f00 */
[----:B------:R-:W2:Y:S04]  /*0240*/  LDG.E R25, desc[UR4][R4.64+-0x10] ;  /* 0xfffff00404197981 */ /* 0x000ea8000c1e1900 */
[----:B------:R-:W3:Y:S04]  /*0250*/  LDG.E R23, desc[UR4][R4.64+-0xc] ;  /* 0xfffff40404177981 */ /* 0x000ee8000c1e1900 */
[----:B------:R-:W4:Y:S04]  /*0260*/  LDG.E R29, desc[UR4][R4.64+-0x8] ;  /* 0xfffff804041d7981 */ /* 0x000f28000c1e1900 */
[----:B------:R-:W5:Y:S01]  /*0270*/  LDG.E R28, desc[UR4][R4.64+-0x4] ;  /* 0xfffffc04041c7981 */ /* 0x000f62000c1e1900 */
[----:B0-----:R-:W-:-:S05]  /*0280*/  IMAD.WIDE R16, R18, 0x4, R16 ;  /* 0x0000000412107825 */ /* 0x001fca00078e0210 */
[----:B------:R0:W2:Y:S01]  /*0290*/  LDG.E R26, desc[UR4][R16.64] ;  /* 0x00000004101a7981 */ /* 0x0000a2000c1e1900 */
[----:B------:R-:W-:-:S04]  /*02a0*/  IMAD.WIDE R14, R3, 0x4, R16 ;  /* 0x00000004030e7825 */ /* 0x000fc800078e0210 */
[C---:B------:R-:W-:Y:S02]  /*02b0*/  IMAD.WIDE R6, R3.reuse, 0x4, R14 ;  /* 0x0000000403067825 */ /* 0x040fe400078e020e */
[----:B------:R-:W3:Y:S02]  /*02c0*/  LDG.E R14, desc[UR4][R14.64] ;  /* 0x000000040e0e7981 */ /* 0x000ee4000c1e1900 */
[C---:B------:R-:W-:Y:S02]  /*02d0*/  IMAD.WIDE R10, R3.reuse, 0x4, R6 ;  /* 0x00000004030a7825 */ /* 0x040fe400078e0206 */
[----:B------:R-:W4:Y:S02]  /*02e0*/  LDG.E R6, desc[UR4][R6.64] ;  /* 0x0000000406067981 */ /* 0x000f24000c1e1900 */
[C---:B------:R-:W-:Y:S02]  /*02f0*/  IMAD.WIDE R8, R3.reuse, 0x4, R10 ;  /* 0x0000000403087825 */ /* 0x040fe400078e020a */
[----:B------:R-:W5:Y:S02]  /*0300*/  LDG.E R10, desc[UR4][R10.64] ;  /* 0x000000040a0a7981 */ /* 0x000f64000c1e1900 */
[----:B------:R-:W-:-:S02]  /*0310*/  IMAD.WIDE R12, R3, 0x4, R8 ;  /* 0x00000004030c7825 */ /* 0x000fc400078e0208 */
[----:B------:R-:W5:Y:S04]  /*0320*/  LDG.E R7, desc[UR4][R4.64] ;  /* 0x0000000404077981 */ /* 0x000f68000c1e1900 */
[----:B------:R-:W5:Y:S01]  /*0330*/  LDG.E R8, desc[UR4][R8.64] ;  /* 0x0000000408087981 */ /* 0x000f62000c1e1900 */
[----:B0-----:R-:W-:-:S03]  /*0340*/  IMAD.WIDE R16, R3, 0x4, R12 ;  /* 0x0000000403107825 */ /* 0x001fc600078e020c */
[----:B------:R-:W5:Y:S04]  /*0350*/  LDG.E R12, desc[UR4][R12.64] ;  /* 0x000000040c0c7981 */ /* 0x000f68000c1e1900 */
[----:B------:R-:W5:Y:S04]  /*0360*/  LDG.E R15, desc[UR4][R16.64] ;  /* 0x00000004100f7981 */ /* 0x000f68000c1e1900 */
[----:B------:R-:W5:Y:S04]  /*0370*/  LDG.E R9, desc[UR4][R4.64+0x4] ;  /* 0x0000040404097981 */ /* 0x000f68000c1e1900 */
[----:B------:R-:W5:Y:S01]  /*0380*/  LDG.E R11, desc[UR4][R4.64+0xc] ;  /* 0x00000c04040b7981 */ /* 0x000f62000c1e1900 */
[----:B--2---:R-:W-:Y:S01]  /*0390*/  FFMA R26, R25, R26, R24 ;  /* 0x0000001a191a7223 */ /* 0x004fe20000000018 */
[----:B------:R-:W-:-:S02]  /*03a0*/  IMAD.WIDE R24, R3, 0x4, R16 ;  /* 0x0000000403187825 */ /* 0x000fc400078e0210 */
[----:B------:R-:W2:Y:S04]  /*03b0*/  LDG.E R16, desc[UR4][R4.64+0x8] ;  /* 0x0000080404107981 */ /* 0x000ea8000c1e1900 */
[----:B------:R-:W2:Y:S01]  /*03c0*/  LDG.E R24, desc[UR4][R24.64] ;  /* 0x0000000418187981 */ /* 0x000ea2000c1e1900 */
[----:B---3--:R-:W-:Y:S01]  /*03d0*/  FFMA R14, R23, R14, R26 ;  /* 0x0000000e170e7223 */ /* 0x008fe2000000001a */
[----:B------:R-:W-:-:S03]  /*03e0*/  IADD3 R22, PT, PT, R22, 0x8, RZ ;  /* 0x0000000816167810 */ /* 0x000fc60007ffe0ff */
[----:B----4-:R-:W-:Y:S01]  /*03f0*/  FFMA R29, R29, R6, R14 ;  /* 0x000000061d1d7223 */ /* 0x010fe2000000000e */
[----:B------:R-:W-:-:S03]  /*0400*/  ISETP.NE.AND P1, PT, R22, RZ, PT ;  /* 0x000000ff1600720c */ /* 0x000fc60003f25270 */
[----:B-----5:R-:W-:Y:S01]  /*0410*/  FFMA R10, R28, R10, R29 ;  /* 0x0000000a1c0a7223 */ /* 0x020fe2000000001d */
[----:B------:R-:W-:-:S03]  /*0420*/  IADD3 R6, P2, PT, R4, 0x20, RZ ;  /* 0x0000002004067810 */ /* 0x000fc60007f5e0ff */
[----:B------:R-:W-:Y:S01]  /*0430*/  FFMA R8, R7, R8, R10 ;  /* 0x0000000807087223 */ /* 0x000fe2000000000a */
[----:B------:R-:W-:Y:S02]  /*0440*/  IADD3.X R7, PT, PT, RZ, R5, RZ, P2, !PT ;  /* 0x00000005ff077210 */ /* 0x000fe400017fe4ff */
[----:B------:R-:W-:Y:S01]  /*0450*/  LEA R18, R3, R18, 0x3 ;  /* 0x0000001203127211 */ /* 0x000fe200078e18ff */
[----:B------:R-:W-:-:S04]  /*0460*/  FFMA R9, R9, R12, R8 ;  /* 0x0000000c09097223 */ /* 0x000fc80000000008 */
[----:B--2---:R-:W-:-:S04]  /*0470*/  FFMA R16, R16, R15, R9 ;  /* 0x0000000f10107223 */ /* 0x004fc80000000009 */
[----:B------:R-:W-:Y:S01]  /*0480*/  FFMA R24, R11, R24, R16 ;  /* 0x000000180b187223 */ /* 0x000fe20000000010 */
[----:B------:R-:W-:Y:S06]  /*0490*/  @P1 BRA `(.L_x_2) ;  /* 0xfffffffc005c1947 */ /* 0x000fec000383ffff */
.L_x_1:
[----:B------:R-:W-:Y:S05]  /*04a0*/  @!P0 BRA `(.L_x_0) ;  /* 0x0000000000fc8947 */ /* 0x000fea0003800000 */
[----:B------:R-:W-:Y:S02]  /*04b0*/  ISETP.GE.U32.AND P1, PT, R27, 0x4, PT ;  /* 0x000000041b00780c */ /* 0x000fe40003f26070 */
[----:B------:R-:W-:-:S04]  /*04c0*/  LOP3.LUT R16, R2, 0x3, RZ, 0xc0, !PT ;  /* 0x0000000302107812 */ /* 0x000fc800078ec0ff */
[----:B------:R-:W-:-:S07]  /*04d0*/  ISETP.NE.AND P0, PT, R16, RZ, PT ;  /* 0x000000ff1000720c */ /* 0x000fce0003f05270 */
[----:B------:R-:W-:Y:S06]  /*04e0*/  @!P1 BRA `(.L_x_3) ;  /* 0x00000000006c9947 */ /* 0x000fec0003800000 */
[----:B------:R-:W0:Y:S01]  /*04f0*/  LDC.64 R6, c[0x0][0x388] ;  /* 0x0000e200ff067b82 */ /* 0x000e220000000a00 */
[----:B------:R-:W1:Y:S01]  /*0500*/  LDCU.64 UR6, c[0x0][0x380] ;  /* 0x00007000ff0677ac */ /* 0x000e620008000a00 */
[----:B------:R-:W-:Y:S01]  /*0510*/  IMAD R9, R21, R3, R0 ;  /* 0x0000000315097224 */ /* 0x000fe200078e0200 */
[CC--:B------:R-:W-:Y:S02]  /*0520*/  IADD3 R5, PT, PT, R20.reuse, R21.reuse, RZ ;  /* 0x0000001514057210 */ /* 0x0c0fe40007ffe0ff */
[----:B------:R-:W-:-:S03]  /*0530*/  IADD3 R10, P1, PT, R20, R21, RZ ;  /* 0x00000015140a7210 */ /* 0x000fc60007f3e0ff */
[----:B------:R-:W2:Y:S01]  /*0540*/  LDC.64 R14, c[0x0][0x380] ;  /* 0x0000e000ff0e7b82 */ /* 0x000ea20000000a00 */
[----:B0-----:R-:W-:-:S04]  /*0550*/  IMAD.WIDE R6, R9, 0x4, R6 ;  /* 0x0000000409067825 */ /* 0x001fc800078e0206 */
[----:B------:R-:W-:Y:S02]  /*0560*/  IMAD.WIDE R8, R3, 0x4, R6 ;  /* 0x0000000403087825 */ /* 0x000fe400078e0206 */
[----:B------:R-:W3:Y:S02]  /*0570*/  LDG.E R6, desc[UR4][R6.64] ;  /* 0x0000000406067981 */ /* 0x000ee4000c1e1900 */
[----:B--2---:R-:W-:Y:S01]  /*0580*/  IMAD.WIDE.U32 R14, R5, 0x4, R14 ;  /* 0x00000004050e7825 */ /* 0x004fe200078e000e */
[----:B------:R-:W-:Y:S02]  /*0590*/  IADD3.X R5, PT, PT, RZ, RZ, RZ, P1, !PT ;  /* 0x000000ffff057210 */ /* 0x000fe40000ffe4ff */
[----:B-1----:R-:W-:-:S03]  /*05a0*/  LEA R4, P1, R10, UR6, 0x2 ;  /* 0x000000060a047c11 */ /* 0x002fc6000f8210ff */
[----:B------:R-:W3:Y:S01]  /*05b0*/  LDG.E R15, desc[UR4][R14.64] ;  /* 0x000000040e0f7981 */ /* 0x000ee2000c1e1900 */
[----:B------:R-:W-:Y:S01]  /*05c0*/  LEA.HI.X R5, R10, UR7, R5, 0x2, P1 ;  /* 0x000000070a057c11 */ /* 0x000fe200088f1405 */
[C---:B------:R-:W-:Y:S02]  /*05d0*/  IMAD.WIDE R10, R3.reuse, 0x4, R8 ;  /* 0x00000004030a7825 */ /* 0x040fe400078e0208 */
[----:B------:R-:W2:Y:S04]  /*05e0*/  LDG.E R8, desc[UR4][R8.64] ;  /* 0x0000000408087981 */ /* 0x000ea8000c1e1900 */
[----:B------:R-:W2:Y:S01]  /*05f0*/  LDG.E R17, desc[UR4][R4.64+0x4] ;  /* 0x0000040404117981 */ /* 0x000ea2000c1e1900 */
[----:B------:R-:W-:-:S03]  /*0600*/  IMAD.WIDE R12, R3, 0x4, R10 ;  /* 0x00000004030c7825 */ /* 0x000fc600078e020a */
[----:B------:R-:W4:Y:S04]  /*0610*/  LDG.E R22, desc[UR4][R10.64] ;  /* 0x000000040a167981 */ /* 0x000f28000c1e1900 */
[----:B------:R-:W4:Y:S04]  /*0620*/  LDG.E R18, desc[UR4][R4.64+0x8] ;  /* 0x0000080404127981 */ /* 0x000f28000c1e1900 */
[----:B------:R-:W5:Y:S04]  /*0630*/  LDG.E R26, desc[UR4][R4.64+0xc] ;  /* 0x00000c04041a7981 */ /* 0x000f68000c1e1900 */
[----:B------:R-:W5:Y:S01]  /*0640*/  LDG.E R12, desc[UR4][R12.64] ;  /* 0x000000040c0c7981 */ /* 0x000f62000c1e1900 */
[----:B------:R-:W-:Y:S01]  /*0650*/  IADD3 R21, PT, PT, R21, 0x4, RZ ;  /* 0x0000000415157810 */ /* 0x000fe20007ffe0ff */
[----:B---3--:R-:W-:-:S04]  /*0660*/  FFMA R24, R15, R6, R24 ;  /* 0x000000060f187223 */ /* 0x008fc80000000018 */
[----:B--2---:R-:W-:-:S04]  /*0670*/  FFMA R17, R17, R8, R24 ;  /* 0x0000000811117223 */ /* 0x004fc80000000018 */
[----:B----4-:R-:W-:-:S04]  /*0680*/  FFMA R17, R18, R22, R17 ;  /* 0x0000001612117223 */ /* 0x010fc80000000011 */
[----:B-----5:R-:W-:-:S07]  /*0690*/  FFMA R24, R26, R12, R17 ;  /* 0x0000000c1a187223 */ /* 0x020fce0000000011 */
.L_x_3:
[----:B------:R-:W-:Y:S05]  /*06a0*/  @!P0 BRA `(.L_x_0) ;  /* 0x00000000007c8947 */ /* 0x000fea0003800000 */
[----:B------:R-:W-:Y:S01]  /*06b0*/  ISETP.NE.AND P1, PT, R16, 0x1, PT ;  /* 0x000000011000780c */ /* 0x000fe20003f25270 */
[----:B------:R-:W0:Y:S01]  /*06c0*/  LDC.64 R12, c[0x0][0x380] ;  /* 0x0000e000ff0c7b82 */ /* 0x000e220000000a00 */
[----:B------:R-:W-:-:S04]  /*06d0*/  LOP3.LUT R2, R2, 0x1, RZ, 0xc0, !PT ;  /* 0x0000000102027812 */ /* 0x000fc800078ec0ff */
[----:B------:R-:W-:-:S03]  /*06e0*/  ISETP.NE.U32.AND P0, PT, R2, 0x1, PT ;  /* 0x000000010200780c */ /* 0x000fc60003f05070 */
[----:B------:R-:W1:Y:S04]  /*06f0*/  LDC.64 R10, c[0x0][0x388] ;  /* 0x0000e200ff0a7b82 */ /* 0x000e680000000a00 */
[CC--:B------:R-:W-:Y:S02]  /*0700*/  @P1 IADD3 R15, PT, PT, R20.reuse, R21.reuse, RZ ;  /* 0x00000015140f1210 */ /* 0x0c0fe40007ffe0ff */
[----:B------:R-:W-:Y:S02]  /*0710*/  @P1 IADD3 R2, P2, PT, R20, R21, RZ ;  /* 0x0000001514021210 */ /* 0x000fe40007f5e0ff */
[----:B------:R-:W2:Y:S02]  /*0720*/  @P1 LDC.64 R4, c[0x0][0x380] ;  /* 0x0000e000ff041b82 */ /* 0x000ea40000000a00 */
[----:B------:R-:W-:-:S06]  /*0730*/  @P1 IADD3.X R14, PT, PT, RZ, RZ, RZ, P2, !PT ;  /* 0x000000ffff0e1210 */ /* 0x000fcc00017fe4ff */
[----:B------:R-:W3:Y:S01]  /*0740*/  LDC.64 R6, c[0x0][0x380] ;  /* 0x0000e000ff067b82 */ /* 0x000ee20000000a00 */
[----:B0-----:R-:W-:-:S04]  /*0750*/  @P1 IMAD.WIDE.U32 R12, R15, 0x4, R12 ;  /* 0x000000040f0c1825 */ /* 0x001fc800078e000c */
[C---:B------:R-:W-:Y:S01]  /*0760*/  @P1 IMAD R15, R21.reuse, R3, R0 ;  /* 0x00000003150f1224 */ /* 0x040fe200078e0200 */
[----:B------:R-:W-:Y:S01]  /*0770*/  @P1 IADD3 R21, PT, PT, R21, 0x2, RZ ;  /* 0x0000000215151810 */ /* 0x000fe20007ffe0ff */
[----:B------:R-:W4:Y:S01]  /*0780*/  @P1 LDG.E R13, desc[UR4][R12.64] ;  /* 0x000000040c0d1981 */ /* 0x000f22000c1e1900 */
[----:B------:R-:W0:Y:S01]  /*0790*/  LDC.64 R8, c[0x0][0x388] ;  /* 0x0000e200ff087b82 */ /* 0x000e220000000a00 */
[----:B-1----:R-:W-:Y:S01]  /*07a0*/  @P1 IMAD.WIDE R10, R15, 0x4, R10 ;  /* 0x000000040f0a1825 */ /* 0x002fe200078e020a */
[----:B------:R-:W-:Y:S02]  /*07b0*/  @!P0 IADD3 R17, PT, PT, R20, R21, RZ ;  /* 0x0000001514118210 */ /* 0x000fe40007ffe0ff */
[----:B--2---:R-:W-:Y:S01]  /*07c0*/  @P1 LEA R4, P2, R2, R4, 0x2 ;  /* 0x0000000402041211 */ /* 0x004fe200078410ff */
[----:B------:R-:W-:-:S03]  /*07d0*/  @!P0 IMAD R21, R21, R3, R0 ;  /* 0x0000000315158224 */ /* 0x000fc600078e0200 */
[----:B------:R-:W-:Y:S01]  /*07e0*/  @P1 LEA.HI.X R5, R2, R5, R14, 0x2, P2 ;  /* 0x0000000502051211 */ /* 0x000fe200010f140e */
[----:B------:R-:W-:Y:S01]  /*07f0*/  @P1 IMAD.WIDE R14, R3, 0x4, R10 ;  /* 0x00000004030e1825 */ /* 0x000fe200078e020a */
[----:B------:R-:W4:Y:S03]  /*0800*/  @P1 LDG.E R2, desc[UR4][R10.64] ;  /* 0x000000040a021981 */ /* 0x000f26000c1e1900 */
[----:B---3--:R-:W-:Y:S01]  /*0810*/  @!P0 IMAD.WIDE.U32 R6, R17, 0x4, R6 ;  /* 0x0000000411068825 */ /* 0x008fe200078e0006 */
[----:B------:R-:W2:Y:S04]  /*0820*/  @P1 LDG.E R5, desc[UR4][R4.64+0x4] ;  /* 0x0000040404051981 */ /* 0x000ea8000c1e1900 */
[----:B------:R-:W2:Y:S01]  /*0830*/  @P1 LDG.E R14, desc[UR4][R14.64] ;  /* 0x000000040e0e1981 */ /* 0x000ea2000c1e1900 */
[----:B0-----:R-:W-:-:S03]  /*0840*/  @!P0 IMAD.WIDE R8, R21, 0x4, R8 ;  /* 0x0000000415088825 */ /* 0x001fc600078e0208 */
[----:B------:R-:W3:Y:S04]  /*0850*/  @!P0 LDG.E R7, desc[UR4][R6.64] ;  /* 0x0000000406078981 */ /* 0x000ee8000c1e1900 */
[----:B------:R-:W3:Y:S01]  /*0860*/  @!P0 LDG.E R8, desc[UR4][R8.64] ;  /* 0x0000000408088981 */ /* 0x000ee2000c1e1900 */
[----:B----4-:R-:W-:-:S04]  /*0870*/  @P1 FFMA R2, R13, R2, R24 ;  /* 0x000000020d021223 */ /* 0x010fc80000000018 */
[----:B--2---:R-:W-:-:S04]  /*0880*/  @P1 FFMA R24, R5, R14, R2 ;  /* 0x0000000e05181223 */ /* 0x004fc80000000002 */
[----:B---3--:R-:W-:-:S07]  /*0890*/  @!P0 FFMA R24, R7, R8, R24 ;  /* 0x0000000807188223 */ /* 0x008fce0000000018 */
.L_x_0:
[----:B------:R-:W0:Y:S01]  /*08a0*/  LDC.64 R4, c[0x0][0x390] ;  /* 0x0000e400ff047b82 */ /* 0x000e220000000a00 */
[----:B------:R-:W-:-:S04]  /*08b0*/  IMAD R3, R19, R3, R0 ;  /* 0x0000000313037224 */ /* 0x000fc800078e0200 */
[----:B0-----:R-:W-:-:S05]  /*08c0*/  IMAD.WIDE R2, R3, 0x4, R4 ;  /* 0x0000000403027825 */ /* 0x001fca00078e0204 */
[----:B------:R-:W-:Y:S01]  /*08d0*/  STG.E desc[UR4][R2.64], R24 ;  /* 0x0000001802007986 */ /* 0x000fe2000c101904 */
[----:B------:R-:W-:Y:S05]  /*08e0*/  EXIT ;  /* 0x000000000000794d */ /* 0x000fea0003800000 */
.L_x_4:
[----:B------:R-:W-:-:S00]  /*08f0*/  BRA `(.L_x_4) ;  /* 0xfffffffc00fc7947 */ /* 0x000fc0000383ffff */
[----:B------:R-:W-:-:S00]  /*0900*/  NOP ;  /* 0x0000000000007918 */ /* 0x000fc00000000000 */
[----:B------:R-:W-:-:S00]  /*0910*/  NOP ;  /* 0x0000000000007918 */ /* 0x000fc00000000000 */
[----:B------:R-:W-:-:S00]  /*0920*/  NOP ;  /* 0x0000000000007918 */ /* 0x000fc00000000000 */
[----:B------:R-:W-:-:S00]  /*0930*/  NOP ;  /* 0x0000000000007918 */ /* 0x000fc00000000000 */
[----:B------:R-:W-:-:S00]  /*0940*/  NOP ;  /* 0x0000000000007918 */ /* 0x000fc00000000000 */
[----:B------:R-:W-:-:S00]  /*0950*/  NOP ;  /* 0x0000000000007918 */ /* 0x000fc00000000000 */
[----:B------:R-:W-:-:S00]  /*0960*/  NOP ;  /* 0x0000000000007918 */ /* 0x000fc00000000000 */
[----:B------:R-:W-:-:S00]  /*0970*/  NOP ;  /* 0x0000000000007918 */ /* 0x000fc00000000000 */
.L_x_6:


//--------------------- .text._Z12_fillDTensorPfjjj --------------------------
	.section	.text._Z12_fillDTensorPfjjj,"ax",@progbits
	.align	128
        .global         _Z12_fillDTensorPfjjj
        .type           _Z12_fillDTensorPfjjj,@function
        .size           _Z12_fillDTensorPfjjj,(.L_x_7 - _Z12_fillDTensorPfjjj)
        .other          _Z12_fillDTensorPfjjj,@"STO_CUDA_ENTRY STV_DEFAULT"
_Z12_fillDTensorPfjjj:
.text._Z12_fillDTensorPfjjj:
[----:B------:R-:W-:Y:S01]  /*0000*/  LDC R1, c[0x0][0x37c] ;  /* 0x0000df00ff017b82 */ /* 0x000fe20000000800 */
[----:B------:R-:W0:Y:S07]  /*0010*/  S2R R0, SR_TID.X ;  /* 0x0000000000007919 */ /* 0x000e2e0000002100 */
[----:B------:R-:W0:Y:S01]  /*0020*/  S2UR UR4, SR_CTAID.X ;  /* 0x00000000000479c3 */ /* 0x000e220000002500 */
[----:B------:R-:W1:Y:S07]  /*0030*/  LDCU UR5, c[0x0][0x388] ;  /* 0x00007100ff0577ac */ /* 0x000e6e0008000800 */
[----:B------:R-:W0:Y:S02]  /*0040*/  LDC R5, c[0x0][0x360] ;  /* 0x0000d800ff057b82 */ /* 0x000e240000000800 */
[----:B0-----:R-:W-:-:S05]  /*0050*/  IMAD R5, R5, UR4, R0 ;  /* 0x0000000405057c24 */ /* 0x001fca000f8e0200 */
[----:B-1----:R-:W-:-:S13]  /*0060*/  ISETP.GE.U32.AND P0, PT, R5, UR5, PT ;  /* 0x0000000505007c0c */ /* 0x002fda000bf06070 */
[----:B------:R-:W-:Y:S05]  /*0070*/  @P0 EXIT ;  /* 0x000000000000094d */ /* 0x000fea0003800000 */
[----:B------:R-:W0:Y:S01]  /*0080*/  LDCU UR4, c[0x0][0x38c] ;  /* 0x00007180ff0477ac */ /* 0x000e220008000800 */
[----:B------:R-:W1:Y:S01]  /*0090*/  LDC.64 R2, c[0x0][0x380] ;  /* 0x0000e000ff027b82 */ /* 0x000e620000000a00 */
[----:B------:R-:W2:Y:S01]  /*00a0*/  LDCU UR5, c[0x0][0x390] ;  /* 0x00007200ff0577ac */ /* 0x000ea20008000800 */
[----:B0-----:R-:W-:-:S05]  /*00b0*/  LOP3.LUT R0, R5, UR4, RZ, 0x3c, !PT ;  /* 0x0000000405007c12 */ /* 0x001fca000f8e3cff */
[----:B------:R-:W-:Y:S02]  /*00c0*/  IMAD R0, R0, 0x4ba1bb47, RZ ;  /* 0x4ba1bb4700007824 */ /* 0x000fe400078e02ff */
[----:B-1----:R-:W-:-:S03]  /*00d0*/  IMAD.WIDE.U32 R2, R5, 0x4, R2 ;  /* 0x0000000405027825 */ /* 0x002fc600078e0002 */
[----:B--2---:R-:W-:Y:S01]  /*00e0*/  LOP3.LUT R0, R0, UR5, RZ, 0x3c, !PT ;  /* 0x0000000500007c12 */ /* 0x004fe2000f8e3cff */
[----:B------:R-:W0:Y:S04]  /*00f0*/  LDCU.64 UR4, c[0x0][0x358] ;  /* 0x00006b00ff0477ac */ /* 0x000e280008000a00 */
[----:B------:R-:W-:-:S05]  /*0100*/  IMAD R0, R0, -0x48143487, RZ ;  /* 0xb7ebcb7900007824 */ /* 0x000fca00078e02ff */
[----:B------:R-:W-:-:S05]  /*0110*/  I2FP.F32.S32 R0, R0 ;  /* 0x0000000000007245 */ /* 0x000fca0000201400 */
[----:B------:R-:W-:-:S05]  /*0120*/  FMUL R5, R0, 4.6566128730773925781e-10 ;  /* 0x3000000000057820 */ /* 0x000fca0000400000 */
[----:B0-----:R-:W-:Y:S01]  /*0130*/  STG.E desc[UR4][R2.64], R5 ;  /* 0x0000000502007986 */ /* 0x001fe2000c101904 */
[----:B------:R-:W-:Y:S05]  /*0140*/  EXIT ;  /* 0x000000000000794d */ /* 0x000fea0003800000 */
.L_x_5:
        /* <DEDUP_REMOVED lines=11> */
.L_x_7:


//--------------------- .nv.shared.reserved.0     --------------------------
	.section	.nv.shared.reserved.0,"aw",@nobits
	.weak		__nv_reservedSMEM_offset_0_alias
	.size		__nv_reservedSMEM_offset_0_alias, 0, 64
	.other		__nv_reservedSMEM_offset_0_alias,@"STO_CUDA_RESERVED_SHARED STV_DEFAULT"
__nv_reservedSMEM_offset_0_alias:
	.zero		0
	.zero		64


//--------------------- .nv.constant0._Z9matrixMulPKfS0_Pfiii --------------------------
	.section	.nv.constant0._Z9matrixMulPKfS0_Pfiii,"a",@progbits
	.sectionflags	@""
	.align	4
.nv.constant0._Z9matrixMulPKfS0_Pfiii:
	.zero		932


//--------------------- .nv.constant0._Z12_fillDTensorPfjjj --------------------------
	.section	.nv.constant0._Z12_fillDTensorPfjjj,"a",@progbits
	.sectionflags	@""
	.align	4
.nv.constant0._Z12_fillDTensorPfjjj:
	.zero		916


//--------------------- SYMBOLS --------------------------

	.type		.nv.reservedSmem.offset0,@object
	.size		.nv.reservedSmem.offset0,0x4
